	.headerflags	@"EF_CUDA_TEXMODE_UNIFIED EF_CUDA_64BIT_ADDRESS EF_CUDA_ACCELERATORS EF_CUDA_SM90 EF_CUDA_VIRTUAL_SM(EF_CUDA_SM90)"
	.elftype	@"ET_EXEC"


//--------------------- .nv.info                  --------------------------
	.section	.nv.info,"",@"SHT_CUDA_INFO"
	.align	4


	//----- nvinfo : EIATTR_REGCOUNT
	.align		4
        /*0000*/ 	.byte	0x04, 0x2f
        /*0002*/ 	.short	(.L_3 - .L_2)
	.align		4
.L_2:
        /*0004*/ 	.word	index@(triton_poi_fused__native_batch_norm_legit_no_training_cat_relu_64)
        /*0008*/ 	.word	0x00000017


	//----- nvinfo : EIATTR_MIN_STACK_SIZE
	.align		4
.L_3:
        /*000c*/ 	.byte	0x04, 0x12
        /*000e*/ 	.short	(.L_5 - .L_4)
	.align		4
.L_4:
        /*0010*/ 	.word	index@(triton_poi_fused__native_batch_norm_legit_no_training_cat_relu_64)
        /*0014*/ 	.word	0x00000000


	//----- nvinfo : EIATTR_FRAME_SIZE
	.align		4
.L_5:
        /*0018*/ 	.byte	0x04, 0x11
        /*001a*/ 	.short	(.L_7 - .L_6)
	.align		4
.L_6:
        /*001c*/ 	.word	index@(triton_poi_fused__native_batch_norm_legit_no_training_cat_relu_64)
        /*0020*/ 	.word	0x00000000


	//----- nvinfo : EIATTR_MIN_STACK_SIZE
	.align		4
.L_7:
        /*0024*/ 	.byte	0x04, 0x12
        /*0026*/ 	.short	(.L_9 - .L_8)
	.align		4
.L_8:
        /*0028*/ 	.word	index@(triton_poi_fused__native_batch_norm_legit_no_training_cat_relu_64)
        /*002c*/ 	.word	0x00000000
.L_9:


//--------------------- .nv.info.triton_poi_fused__native_batch_norm_legit_no_training_cat_relu_64 --------------------------
	.section	.nv.info.triton_poi_fused__native_batch_norm_legit_no_training_cat_relu_64,"",@"SHT_CUDA_INFO"
	.sectionflags	@""
	.align	4


	//----- nvinfo : EIATTR_CUDA_API_VERSION
	.align		4
        /*0000*/ 	.byte	0x04, 0x37
        /*0002*/ 	.short	(.L_11 - .L_10)
.L_10:
        /*0004*/ 	.word	0x0000007c


	//----- nvinfo : EIATTR_KPARAM_INFO
	.align		4
.L_11:
        /*0008*/ 	.byte	0x04, 0x17
        /*000a*/ 	.short	(.L_13 - .L_12)
.L_12:
        /*000c*/ 	.word	0x00000000
        /*0010*/ 	.short	0x0008
        /*0012*/ 	.short	0x0040
        /*0014*/ 	.byte	0x00, 0xf0, 0x11, 0x00


	//----- nvinfo : EIATTR_KPARAM_INFO
	.align		4
.L_13:
        /*0018*/ 	.byte	0x04, 0x17
        /*001a*/ 	.short	(.L_15 - .L_14)
.L_14:
        /*001c*/ 	.word	0x00000000
        /*0020*/ 	.short	0x0007
        /*0022*/ 	.short	0x0038
        /*0024*/ 	.byte	0x00, 0xf4, 0x21, 0x00


	//----- nvinfo : EIATTR_KPARAM_INFO
	.align		4
.L_15:
        /*0028*/ 	.byte	0x04, 0x17
        /*002a*/ 	.short	(.L_17 - .L_16)
.L_16:
        /*002c*/ 	.word	0x00000000
        /*0030*/ 	.short	0x0006
        /*0032*/ 	.short	0x0030
        /*0034*/ 	.byte	0x00, 0xf4, 0x21, 0x00


	//----- nvinfo : EIATTR_KPARAM_INFO
	.align		4
.L_17:
        /*0038*/ 	.byte	0x04, 0x17
        /*003a*/ 	.short	(.L_19 - .L_18)
.L_18:
        /*003c*/ 	.word	0x00000000
        /*0040*/ 	.short	0x0005
        /*0042*/ 	.short	0x0028
        /*0044*/ 	.byte	0x00, 0xf4, 0x21, 0x00


	//----- nvinfo : EIATTR_KPARAM_INFO
	.align		4
.L_19:
        /*0048*/ 	.byte	0x04, 0x17
        /*004a*/ 	.short	(.L_21 - .L_20)
.L_20:
        /*004c*/ 	.word	0x00000000
        /*0050*/ 	.short	0x0004
        /*0052*/ 	.short	0x0020
        /*0054*/ 	.byte	0x00, 0xf4, 0x21, 0x00


	//----- nvinfo : EIATTR_KPARAM_INFO
	.align		4
.L_21:
        /*0058*/ 	.byte	0x04, 0x17
        /*005a*/ 	.short	(.L_23 - .L_22)
.L_22:
        /*005c*/ 	.word	0x00000000
        /*0060*/ 	.short	0x0003
        /*0062*/ 	.short	0x0018
        /*0064*/ 	.byte	0x00, 0xf4, 0x21, 0x00


	//----- nvinfo : EIATTR_KPARAM_INFO
	.align		4
.L_23:
        /*0068*/ 	.byte	0x04, 0x17
        /*006a*/ 	.short	(.L_25 - .L_24)
.L_24:
        /*006c*/ 	.word	0x00000000
        /*0070*/ 	.short	0x0002
        /*0072*/ 	.short	0x0010
        /*0074*/ 	.byte	0x00, 0xf4, 0x21, 0x00


	//----- nvinfo : EIATTR_KPARAM_INFO
	.align		4
.L_25:
        /*0078*/ 	.byte	0x04, 0x17
        /*007a*/ 	.short	(.L_27 - .L_26)
.L_26:
        /*007c*/ 	.word	0x00000000
        /*0080*/ 	.short	0x0001
        /*0082*/ 	.short	0x0008
        /*0084*/ 	.byte	0x00, 0xf4, 0x21, 0x00


	//----- nvinfo : EIATTR_KPARAM_INFO
	.align		4
.L_27:
        /*0088*/ 	.byte	0x04, 0x17
        /*008a*/ 	.short	(.L_29 - .L_28)
.L_28:
        /*008c*/ 	.word	0x00000000
        /*0090*/ 	.short	0x0000
        /*0092*/ 	.short	0x0000
        /*0094*/ 	.byte	0x00, 0xf4, 0x21, 0x00


	//----- nvinfo : EIATTR_SPARSE_MMA_MASK
	.align		4
.L_29:
        /*0098*/ 	.byte	0x03, 0x50
        /*009a*/ 	.short	0x0000


	//----- nvinfo : EIATTR_MAXREG_COUNT
	.align		4
        /*009c*/ 	.byte	0x03, 0x1b
        /*009e*/ 	.short	0x00ff


	//----- nvinfo : EIATTR_EXIT_INSTR_OFFSETS
	.align		4
        /*00a0*/ 	.byte	0x04, 0x1c
        /*00a2*/ 	.short	(.L_31 - .L_30)


	//   ....[0]....
.L_30:
        /*00a4*/ 	.word	0x00000510


	//   ....[1]....
        /*00a8*/ 	.word	0x00000530


	//----- nvinfo : EIATTR_REQNTID
	.align		4
.L_31:
        /*00ac*/ 	.byte	0x04, 0x10
        /*00ae*/ 	.short	(.L_33 - .L_32)
.L_32:
        /*00b0*/ 	.word	0x00000080
        /*00b4*/ 	.word	0x00000001
        /*00b8*/ 	.word	0x00000001


	//----- nvinfo : EIATTR_CBANK_PARAM_SIZE
	.align		4
.L_33:
        /*00bc*/ 	.byte	0x03, 0x19
        /*00be*/ 	.short	0x0044


	//----- nvinfo : EIATTR_PARAM_CBANK
	.align		4
        /*00c0*/ 	.byte	0x04, 0x0a
        /*00c2*/ 	.short	(.L_35 - .L_34)
	.align		4
.L_34:
        /*00c4*/ 	.word	index@(.nv.constant0.triton_poi_fused__native_batch_norm_legit_no_training_cat_relu_64)
        /*00c8*/ 	.short	0x0210
        /*00ca*/ 	.short	0x0044


	//----- nvinfo : EIATTR_SW_WAR
	.align		4
.L_35:
        /*00cc*/ 	.byte	0x04, 0x36
        /*00ce*/ 	.short	(.L_37 - .L_36)
.L_36:
        /*00d0*/ 	.word	0x00000008
.L_37:


//--------------------- .nv.callgraph             --------------------------
	.section	.nv.callgraph,"",@"SHT_CUDA_CALLGRAPH"
	.align	4
	.sectionentsize	8
	.align		4
        /*0000*/ 	.word	0x00000000
	.align		4
        /*0004*/ 	.word	0xffffffff
	.align		4
        /*0008*/ 	.word	0x00000000
	.align		4
        /*000c*/ 	.word	0xfffffffe
	.align		4
        /*0010*/ 	.word	0x00000000
	.align		4
        /*0014*/ 	.word	0xfffffffd
	.align		4
        /*0018*/ 	.word	0x00000000
	.align		4
        /*001c*/ 	.word	0xfffffffc


//--------------------- .nv.constant4             --------------------------
	.section	.nv.constant4,"a",@progbits
	.align	8
	.align		8
.nv.constant4:
        /*0000*/ 	.dword	_$_str
	.align		8
        /*0008*/ 	.dword	_$_str_$_2


//--------------------- .text.triton_poi_fused__native_batch_norm_legit_no_training_cat_relu_64 --------------------------
	.section	.text.triton_poi_fused__native_batch_norm_legit_no_training_cat_relu_64,"ax",@progbits
	.align	128
        .global         triton_poi_fused__native_batch_norm_legit_no_training_cat_relu_64
        .type           triton_poi_fused__native_batch_norm_legit_no_training_cat_relu_64,@function
        .size           triton_poi_fused__native_batch_norm_legit_no_training_cat_relu_64,(.L_x_1 - triton_poi_fused__native_batch_norm_legit_no_training_cat_relu_64)
        .other          triton_poi_fused__native_batch_norm_legit_no_training_cat_relu_64,@"STO_CUDA_ENTRY STV_DEFAULT"
triton_poi_fused__native_batch_norm_legit_no_training_cat_relu_64:
.text.triton_poi_fused__native_batch_norm_legit_no_training_cat_relu_64:
[----:B------:R-:W0:Y:S01]  /*0000*/  LDC R1, c[0x0][0x28] ;  /* 0x00000a00ff017b82 */ /* 0x000e220000000800 */
[----:B------:R-:W1:Y:S07]  /*0010*/  S2R R2, SR_TID.X ;  /* 0x0000000000027919 */ /* 0x000e6e0000002100 */
[----:B------:R-:W2:Y:S01]  /*0020*/  LDC.64 R14, c[0x0][0x228] ;  /* 0x00008a00ff0e7b82 */ /* 0x000ea20000000a00 */
[----:B------:R-:W-:Y:S01]  /*0030*/  IMAD.MOV.U32 R4, RZ, RZ, RZ ;  /* 0x000000ffff047224 */ /* 0x000fe200078e00ff */
[----:B------:R-:W-:Y:S01]  /*0040*/  ULDC.64 UR4, c[0x0][0x208] ;  /* 0x0000820000047ab9 */ /* 0x000fe20000000a00 */
[----:B------:R-:W3:Y:S01]  /*0050*/  S2R R3, SR_CTAID.X ;  /* 0x0000000000037919 */ /* 0x000ee20000002500 */
[----:B------:R-:W-:-:S04]  /*0060*/  ULDC.64 UR6, c[0x0][0x218] ;  /* 0x0000860000067ab9 */ /* 0x000fc80000000a00 */
[----:B------:R-:W4:Y:S08]  /*0070*/  LDC.64 R12, c[0x0][0x210] ;  /* 0x00008400ff0c7b82 */ /* 0x000f300000000a00 */
[----:B------:R-:W5:Y:S08]  /*0080*/  LDC.64 R10, c[0x0][0x220] ;  /* 0x00008800ff0a7b82 */ /* 0x000f700000000a00 */
[----:B------:R-:W4:Y:S01]  /*0090*/  LDC.64 R8, c[0x0][0x230] ;  /* 0x00008c00ff087b82 */ /* 0x000f220000000a00 */
[----:B-1----:R-:W-:-:S05]  /*00a0*/  LOP3.LUT R2, R2, 0x7f, RZ, 0xc0, !PT ;  /* 0x0000007f02027812 */ /* 0x002fca00078ec0ff */
[----:B---3--:R-:W-:-:S05]  /*00b0*/  IMAD R3, R3, 0x80, R2 ;  /* 0x0000008003037824 */ /* 0x008fca00078e0202 */
[----:B------:R-:W-:Y:S02]  /*00c0*/  SHF.R.S32.HI R2, RZ, 0x1f, R3 ;  /* 0x0000001fff027819 */ /* 0x000fe40000011403 */
[----:B------:R-:W-:Y:S02]  /*00d0*/  ISETP.GE.AND P0, PT, R3, 0x1610, PT ;  /* 0x000016100300780c */ /* 0x000fe40003f06270 */
[----:B------:R-:W-:-:S04]  /*00e0*/  LEA.HI R6, R2, R3, RZ, 0x2 ;  /* 0x0000000302067211 */ /* 0x000fc800078f10ff */
[----:B------:R-:W-:-:S05]  /*00f0*/  SHF.R.S32.HI R5, RZ, 0x2, R6 ;  /* 0x00000002ff057819 */ /* 0x000fca0000011406 */
[----:B------:R-:W-:-:S05]  /*0100*/  IMAD.HI R0, R5, -0x465879d5, R4 ;  /* 0xb9a7862b05007827 */ /* 0x000fca00078e0204 */
[----:B------:R-:W-:-:S04]  /*0110*/  SHF.R.U32.HI R7, RZ, 0x1f, R0 ;  /* 0x0000001fff077819 */ /* 0x000fc80000011600 */
[----:B------:R-:W-:Y:S01]  /*0120*/  LEA.HI.SX32 R7, R0, R7, 0x18 ;  /* 0x0000000700077211 */ /* 0x000fe200078fc2ff */
[----:B------:R-:W-:-:S04]  /*0130*/  IMAD.MOV.U32 R0, RZ, RZ, RZ ;  /* 0x000000ffff007224 */ /* 0x000fc800078e00ff */
[----:B------:R-:W-:-:S04]  /*0140*/  IMAD R7, R7, -0x161, R5 ;  /* 0xfffffe9f07077824 */ /* 0x000fc800078e0205 */
[----:B--2---:R-:W-:Y:S01]  /*0150*/  IMAD.WIDE R14, R7, 0x4, R14 ;  /* 0x00000004070e7825 */ /* 0x004fe200078e020e */
[----:B------:R-:W-:-:S04]  /*0160*/  HFMA2.MMA R2, -RZ, RZ, 0, 0 ;  /* 0x00000000ff027435 */ /* 0x000fc800000001ff */
[----:B------:R1:W2:Y:S01]  /*0170*/  @!P0 LDG.E.EL R0, desc[UR4][R14.64] ;  /* 0x000000040e008981 */ /* 0x0002a2000c2e1900 */
[C---:B------:R-:W-:Y:S02]  /*0180*/  ISETP.GE.AND P1, PT, R7.reuse, 0x155, PT ;  /* 0x000001550700780c */ /* 0x040fe40003f26270 */
[----:B------:R-:W-:Y:S02]  /*0190*/  ISETP.GT.AND P3, PT, R7, 0x154, !P0 ;  /* 0x000001540700780c */ /* 0x000fe40004764270 */
[C---:B------:R-:W-:Y:S01]  /*01a0*/  ISETP.LT.AND P2, PT, R3.reuse, 0x1610, !P1 ;  /* 0x000016100300780c */ /* 0x040fe20004f41270 */
[----:B------:R-:W-:-:S04]  /*01b0*/  IMAD.HI R2, R3, -0x465879d5, R2 ;  /* 0xb9a7862b03027827 */ /* 0x000fc800078e0202 */
[----:B-1----:R-:W-:Y:S01]  /*01c0*/  IMAD.SHL.U32 R15, R7, 0x4, RZ ;  /* 0x00000004070f7824 */ /* 0x002fe200078e00ff */
[----:B------:R-:W-:-:S04]  /*01d0*/  SHF.R.U32.HI R5, RZ, 0x1f, R2 ;  /* 0x0000001fff057819 */ /* 0x000fc80000011602 */
[----:B------:R-:W-:Y:S02]  /*01e0*/  LEA.HI.SX32 R17, R2, R5, 0x16 ;  /* 0x0000000502117211 */ /* 0x000fe400078fb2ff */
[----:B------:R-:W-:Y:S01]  /*01f0*/  LOP3.LUT R2, R6, 0xfffffffc, RZ, 0xc0, !PT ;  /* 0xfffffffc06027812 */ /* 0x000fe200078ec0ff */
[----:B------:R-:W1:Y:S02]  /*0200*/  LDC.64 R4, c[0x0][0x238] ;  /* 0x00008e00ff047b82 */ /* 0x000e640000000a00 */
[----:B------:R-:W-:Y:S02]  /*0210*/  IMAD R14, R17, 0x30, RZ ;  /* 0x00000030110e7824 */ /* 0x000fe400078e02ff */
[----:B------:R-:W-:Y:S02]  /*0220*/  IMAD.IADD R2, R3, 0x1, -R2 ;  /* 0x0000000103027824 */ /* 0x000fe400078e0a02 */
[----:B------:R-:W-:-:S03]  /*0230*/  IMAD R6, R17, -0x584, R3 ;  /* 0xfffffa7c11067824 */ /* 0x000fc600078e0203 */
[----:B------:R-:W-:Y:S01]  /*0240*/  SHF.R.S32.HI R16, RZ, 0x1f, R2 ;  /* 0x0000001fff107819 */ /* 0x000fe20000011402 */
[----:B------:R-:W-:Y:S01]  /*0250*/  IMAD R17, R17, 0x554, R6 ;  /* 0x0000055411117824 */ /* 0x000fe200078e0206 */
[--C-:B------:R-:W-:Y:S02]  /*0260*/  IADD3 R2, P4, P5, R15, R2, R14.reuse ;  /* 0x000000020f027210 */ /* 0x100fe40007d9e00e */
[----:B------:R-:W-:Y:S02]  /*0270*/  SHF.R.S32.HI R14, RZ, 0x1f, R14 ;  /* 0x0000001fff0e7819 */ /* 0x000fe4000001140e */
[----:B------:R-:W-:Y:S02]  /*0280*/  SHF.R.S32.HI R15, RZ, 0x1f, R15 ;  /* 0x0000001fff0f7819 */ /* 0x000fe4000001140f */
[----:B------:R-:W-:Y:S02]  /*0290*/  MOV R6, RZ ;  /* 0x000000ff00067202 */ /* 0x000fe40000000f00 */
[----:B------:R-:W-:Y:S01]  /*02a0*/  IADD3.X R15, R15, R16, R14, P4, P5 ;  /* 0x000000100f0f7210 */ /* 0x000fe200027ea40e */
[----:B----4-:R-:W-:Y:S01]  /*02b0*/  IMAD.WIDE R16, R17, 0x4, R12 ;  /* 0x0000000411107825 */ /* 0x010fe200078e020c */
[----:B------:R-:W-:-:S04]  /*02c0*/  LEA R18, P4, R2, UR6, 0x2 ;  /* 0x0000000602127c11 */ /* 0x000fc8000f8810ff */
[----:B------:R-:W-:Y:S01]  /*02d0*/  LEA.HI.X R19, R2, UR7, R15, 0x2, P4 ;  /* 0x0000000702137c11 */ /* 0x000fe2000a0f140f */
[----:B------:R-:W-:Y:S01]  /*02e0*/  IMAD.MOV.U32 R2, RZ, RZ, RZ ;  /* 0x000000ffff027224 */ /* 0x000fe200078e00ff */
[----:B------:R-:W3:Y:S01]  /*02f0*/  @P2 LDG.E R6, desc[UR4][R16.64] ;  /* 0x0000000410062981 */ /* 0x000ee2000c1e1900 */
[----:B------:R-:W-:Y:S02]  /*0300*/  IMAD.MOV.U32 R12, RZ, RZ, RZ ;  /* 0x000000ffff0c7224 */ /* 0x000fe400078e00ff */
[C---:B-----5:R-:W-:Y:S02]  /*0310*/  IMAD.WIDE R10, R7.reuse, 0x4, R10 ;  /* 0x00000004070a7825 */ /* 0x060fe400078e020a */
[----:B------:R-:W4:Y:S02]  /*0320*/  @P3 LDG.E R2, desc[UR4][R18.64+-0x1550] ;  /* 0xffeab00412023981 */ /* 0x000f24000c1e1900 */
[C---:B0-----:R-:W-:Y:S02]  /*0330*/  IMAD.WIDE R14, R7.reuse, 0x4, R8 ;  /* 0x00000004070e7825 */ /* 0x041fe400078e0208 */
[----:B------:R0:W5:Y:S01]  /*0340*/  @!P0 LDG.E.EL R12, desc[UR4][R10.64] ;  /* 0x000000040a0c8981 */ /* 0x000162000c2e1900 */
[----:B------:R-:W0:Y:S01]  /*0350*/  LDC.64 R8, c[0x0][0x240] ;  /* 0x00009000ff087b82 */ /* 0x000e220000000a00 */
[----:B-1----:R-:W-:Y:S01]  /*0360*/  IMAD.WIDE R4, R7, 0x4, R4 ;  /* 0x0000000407047825 */ /* 0x002fe200078e0204 */
[----:B------:R-:W-:-:S03]  /*0370*/  HFMA2.MMA R7, -RZ, RZ, 0, 0 ;  /* 0x00000000ff077435 */ /* 0x000fc600000001ff */
[----:B------:R-:W-:-:S06]  /*0380*/  IMAD.MOV.U32 R20, RZ, RZ, RZ ;  /* 0x000000ffff147224 */ /* 0x000fcc00078e00ff */
[----:B------:R1:W5:Y:S04]  /*0390*/  @!P0 LDG.E.EL R20, desc[UR4][R4.64] ;  /* 0x0000000404148981 */ /* 0x000368000c2e1900 */
[----:B------:R0:W5:Y:S02]  /*03a0*/  @!P0 LDG.E.EL R7, desc[UR4][R14.64] ;  /* 0x000000040e078981 */ /* 0x000164000c2e1900 */
[----:B0-----:R-:W-:Y:S01]  /*03b0*/  MOV R10, 0x3e800000 ;  /* 0x3e800000000a7802 */ /* 0x001fe20000000f00 */
[----:B-1----:R-:W0:Y:S01]  /*03c0*/  LDC.64 R4, c[0x0][0x248] ;  /* 0x00009200ff047b82 */ /* 0x002e220000000a00 */
[----:B------:R-:W-:-:S04]  /*03d0*/  IMAD.WIDE R8, R3, 0x4, R8 ;  /* 0x0000000403087825 */ /* 0x000fc800078e0208 */
[----:B0-----:R-:W-:-:S04]  /*03e0*/  IMAD.WIDE R4, R3, 0x4, R4 ;  /* 0x0000000403047825 */ /* 0x001fc800078e0204 */
[----:B--2---:R-:W-:-:S04]  /*03f0*/  FADD R0, R0, 9.9999997473787516356e-06 ;  /* 0x3727c5ac00007421 */ /* 0x004fc80000000000 */
[----:B------:R-:W0:Y:S02]  /*0400*/  MUFU.SQRT R13, R0 ;  /* 0x00000000000d7308 */ /* 0x000e240000002000 */
[C---:B0-----:R-:W-:Y:S02]  /*0410*/  FSETP.GT.AND P4, PT, R13.reuse, 8.50705917302346158658e+37, PT ;  /* 0x7e8000000d00780b */ /* 0x041fe40003f84000 */
[----:B------:R-:W-:-:S11]  /*0420*/  FSETP.GEU.AND P5, PT, R13, 1.175494350822287508e-38, PT ;  /* 0x008000000d00780b */ /* 0x000fd60003fae000 */
[----:B------:R-:W-:-:S04]  /*0430*/  @P4 FMUL R13, R13, 0.25 ;  /* 0x3e8000000d0d4820 */ /* 0x000fc80000400000 */
[----:B------:R-:W-:-:S06]  /*0440*/  @!P5 FMUL R13, R13, 16777216 ;  /* 0x4b8000000d0dd820 */ /* 0x000fcc0000400000 */
[----:B------:R-:W0:Y:S01]  /*0450*/  MUFU.RCP R13, R13 ;  /* 0x0000000d000d7308 */ /* 0x000e220000001000 */
[----:B---3--:R-:W-:Y:S02]  /*0460*/  SEL R11, R6, RZ, P2 ;  /* 0x000000ff060b7207 */ /* 0x008fe40001000000 */
[----:B------:R-:W-:Y:S02]  /*0470*/  FSEL R6, R10, 1, P4 ;  /* 0x3f8000000a067808 */ /* 0x000fe40002000000 */
[----:B----4-:R-:W-:-:S03]  /*0480*/  @P1 SEL R11, R2, RZ, P3 ;  /* 0x000000ff020b1207 */ /* 0x010fc60001800000 */
[----:B------:R-:W-:Y:S02]  /*0490*/  @!P5 FMUL R6, R6, 16777216 ;  /* 0x4b8000000606d820 */ /* 0x000fe40000400000 */
[----:B-----5:R-:W-:Y:S02]  /*04a0*/  FADD R12, R11, -R12 ;  /* 0x8000000c0b0c7221 */ /* 0x020fe40000000000 */
[----:B0-----:R-:W-:-:S04]  /*04b0*/  FMUL R15, R13, R6 ;  /* 0x000000060d0f7220 */ /* 0x001fc80000400000 */
[----:B------:R-:W-:Y:S01]  /*04c0*/  FMUL R15, R12, R15 ;  /* 0x0000000f0c0f7220 */ /* 0x000fe20000400000 */
[----:B------:R0:W-:Y:S03]  /*04d0*/  @!P0 STG.E desc[UR4][R8.64], R11 ;  /* 0x0000000b08008986 */ /* 0x0001e6000c101904 */
[----:B------:R-:W-:-:S05]  /*04e0*/  FFMA R7, R15, R7, R20 ;  /* 0x000000070f077223 */ /* 0x000fca0000000014 */
[----:B------:R-:W-:-:S04]  /*04f0*/  FSETP.GEU.AND P1, PT, R7, RZ, PT ;  /* 0x000000ff0700720b */ /* 0x000fc80003f2e000 */
[----:B------:R-:W-:Y:S01]  /*0500*/  FSEL R7, R7, RZ, P1 ;  /* 0x000000ff07077208 */ /* 0x000fe20000800000 */
[----:B0-----:R-:W-:Y:S08]  /*0510*/  @P0 EXIT ;  /* 0x000000000000094d */ /* 0x001ff00003800000 */
[----:B------:R-:W-:Y:S01]  /*0520*/  STG.E desc[UR4][R4.64], R7 ;  /* 0x0000000704007986 */ /* 0x000fe2000c101904 */
[----:B------:R-:W-:Y:S05]  /*0530*/  EXIT ;  /* 0x000000000000794d */ /* 0x000fea0003800000 */
.L_x_0:
[----:B------:R-:W-:-:S00]  /*0540*/  BRA `(.L_x_0) ;  /* 0xfffffffc00fc7947 */ /* 0x000fc0000383ffff */
[----:B------:R-:W-:-:S00]  /*0550*/  NOP ;  /* 0x0000000000007918 */ /* 0x000fc00000000000 */
        /* <DEDUP_REMOVED lines=10> */
.L_x_1:


//--------------------- .nv.global.init           --------------------------
	.section	.nv.global.init,"aw",@progbits
.nv.global.init:
	.type		_$_str,@object
	.size		_$_str,(_$_str_$_2 - _$_str)
_$_str:
        /*0000*/ 	.byte	0x5f, 0x5f, 0x43, 0x55, 0x44, 0x41, 0x5f, 0x46, 0x54, 0x5a, 0x00
	.type		_$_str_$_2,@object
	.size		_$_str_$_2,(.L_1 - _$_str_$_2)
_$_str_$_2:
        /*000b*/ 	.byte	0x5f, 0x5f, 0x43, 0x55, 0x44, 0x41, 0x5f, 0x50, 0x52, 0x45, 0x43, 0x5f, 0x53, 0x51, 0x52, 0x54
        /*001b*/ 	.byte	0x00
.L_1:


//--------------------- .nv.constant0.triton_poi_fused__native_batch_norm_legit_no_training_cat_relu_64 --------------------------
	.section	.nv.constant0.triton_poi_fused__native_batch_norm_legit_no_training_cat_relu_64,"a",@progbits
	.sectionflags	@""
	.align	4
.nv.constant0.triton_poi_fused__native_batch_norm_legit_no_training_cat_relu_64:
	.zero		596
